	.headerflags	@"EF_CUDA_TEXMODE_UNIFIED EF_CUDA_64BIT_ADDRESS EF_CUDA_ACCELERATORS EF_CUDA_SM90 EF_CUDA_VIRTUAL_SM(EF_CUDA_SM90)"
	.elftype	@"ET_EXEC"


//--------------------- .nv.info                  --------------------------
	.section	.nv.info,"",@"SHT_CUDA_INFO"
	.align	4


	//----- nvinfo : EIATTR_REGCOUNT
	.align		4
        /*0000*/ 	.byte	0x04, 0x2f
        /*0002*/ 	.short	(.L_3 - .L_2)
	.align		4
.L_2:
        /*0004*/ 	.word	index@(triton_poi_fused__native_batch_norm_legit_no_training_leaky_relu_17)
        /*0008*/ 	.word	0x00000010


	//----- nvinfo : EIATTR_MIN_STACK_SIZE
	.align		4
.L_3:
        /*000c*/ 	.byte	0x04, 0x12
        /*000e*/ 	.short	(.L_5 - .L_4)
	.align		4
.L_4:
        /*0010*/ 	.word	index@(triton_poi_fused__native_batch_norm_legit_no_training_leaky_relu_17)
        /*0014*/ 	.word	0x00000000


	//----- nvinfo : EIATTR_FRAME_SIZE
	.align		4
.L_5:
        /*0018*/ 	.byte	0x04, 0x11
        /*001a*/ 	.short	(.L_7 - .L_6)
	.align		4
.L_6:
        /*001c*/ 	.word	index@(triton_poi_fused__native_batch_norm_legit_no_training_leaky_relu_17)
        /*0020*/ 	.word	0x00000000


	//----- nvinfo : EIATTR_MIN_STACK_SIZE
	.align		4
.L_7:
        /*0024*/ 	.byte	0x04, 0x12
        /*0026*/ 	.short	(.L_9 - .L_8)
	.align		4
.L_8:
        /*0028*/ 	.word	index@(triton_poi_fused__native_batch_norm_legit_no_training_leaky_relu_17)
        /*002c*/ 	.word	0x00000000
.L_9:


//--------------------- .nv.info.triton_poi_fused__native_batch_norm_legit_no_training_leaky_relu_17 --------------------------
	.section	.nv.info.triton_poi_fused__native_batch_norm_legit_no_training_leaky_relu_17,"",@"SHT_CUDA_INFO"
	.sectionflags	@""
	.align	4


	//----- nvinfo : EIATTR_CUDA_API_VERSION
	.align		4
        /*0000*/ 	.byte	0x04, 0x37
        /*0002*/ 	.short	(.L_11 - .L_10)
.L_10:
        /*0004*/ 	.word	0x0000007c


	//----- nvinfo : EIATTR_KPARAM_INFO
	.align		4
.L_11:
        /*0008*/ 	.byte	0x04, 0x17
        /*000a*/ 	.short	(.L_13 - .L_12)
.L_12:
        /*000c*/ 	.word	0x00000000
        /*0010*/ 	.short	0x0006
        /*0012*/ 	.short	0x0030
        /*0014*/ 	.byte	0x00, 0xf0, 0x11, 0x00


	//----- nvinfo : EIATTR_KPARAM_INFO
	.align		4
.L_13:
        /*0018*/ 	.byte	0x04, 0x17
        /*001a*/ 	.short	(.L_15 - .L_14)
.L_14:
        /*001c*/ 	.word	0x00000000
        /*0020*/ 	.short	0x0005
        /*0022*/ 	.short	0x0028
        /*0024*/ 	.byte	0x00, 0xf4, 0x21, 0x00


	//----- nvinfo : EIATTR_KPARAM_INFO
	.align		4
.L_15:
        /*0028*/ 	.byte	0x04, 0x17
        /*002a*/ 	.short	(.L_17 - .L_16)
.L_16:
        /*002c*/ 	.word	0x00000000
        /*0030*/ 	.short	0x0004
        /*0032*/ 	.short	0x0020
        /*0034*/ 	.byte	0x00, 0xf4, 0x21, 0x00


	//----- nvinfo : EIATTR_KPARAM_INFO
	.align		4
.L_17:
        /*0038*/ 	.byte	0x04, 0x17
        /*003a*/ 	.short	(.L_19 - .L_18)
.L_18:
        /*003c*/ 	.word	0x00000000
        /*0040*/ 	.short	0x0003
        /*0042*/ 	.short	0x0018
        /*0044*/ 	.byte	0x00, 0xf4, 0x21, 0x00


	//----- nvinfo : EIATTR_KPARAM_INFO
	.align		4
.L_19:
        /*0048*/ 	.byte	0x04, 0x17
        /*004a*/ 	.short	(.L_21 - .L_20)
.L_20:
        /*004c*/ 	.word	0x00000000
        /*0050*/ 	.short	0x0002
        /*0052*/ 	.short	0x0010
        /*0054*/ 	.byte	0x00, 0xf4, 0x21, 0x00


	//----- nvinfo : EIATTR_KPARAM_INFO
	.align		4
.L_21:
        /*0058*/ 	.byte	0x04, 0x17
        /*005a*/ 	.short	(.L_23 - .L_22)
.L_22:
        /*005c*/ 	.word	0x00000000
        /*0060*/ 	.short	0x0001
        /*0062*/ 	.short	0x0008
        /*0064*/ 	.byte	0x00, 0xf4, 0x21, 0x00


	//----- nvinfo : EIATTR_KPARAM_INFO
	.align		4
.L_23:
        /*0068*/ 	.byte	0x04, 0x17
        /*006a*/ 	.short	(.L_25 - .L_24)
.L_24:
        /*006c*/ 	.word	0x00000000
        /*0070*/ 	.short	0x0000
        /*0072*/ 	.short	0x0000
        /*0074*/ 	.byte	0x00, 0xf4, 0x21, 0x00


	//----- nvinfo : EIATTR_SPARSE_MMA_MASK
	.align		4
.L_25:
        /*0078*/ 	.byte	0x03, 0x50
        /*007a*/ 	.short	0x0000


	//----- nvinfo : EIATTR_MAXREG_COUNT
	.align		4
        /*007c*/ 	.byte	0x03, 0x1b
        /*007e*/ 	.short	0x00ff


	//----- nvinfo : EIATTR_EXIT_INSTR_OFFSETS
	.align		4
        /*0080*/ 	.byte	0x04, 0x1c
        /*0082*/ 	.short	(.L_27 - .L_26)


	//   ....[0]....
.L_26:
        /*0084*/ 	.word	0x000003d0


	//----- nvinfo : EIATTR_REQNTID
	.align		4
.L_27:
        /*0088*/ 	.byte	0x04, 0x10
        /*008a*/ 	.short	(.L_29 - .L_28)
.L_28:
        /*008c*/ 	.word	0x00000080
        /*0090*/ 	.word	0x00000001
        /*0094*/ 	.word	0x00000001


	//----- nvinfo : EIATTR_CBANK_PARAM_SIZE
	.align		4
.L_29:
        /*0098*/ 	.byte	0x03, 0x19
        /*009a*/ 	.short	0x0034


	//----- nvinfo : EIATTR_PARAM_CBANK
	.align		4
        /*009c*/ 	.byte	0x04, 0x0a
        /*009e*/ 	.short	(.L_31 - .L_30)
	.align		4
.L_30:
        /*00a0*/ 	.word	index@(.nv.constant0.triton_poi_fused__native_batch_norm_legit_no_training_leaky_relu_17)
        /*00a4*/ 	.short	0x0210
        /*00a6*/ 	.short	0x0034


	//----- nvinfo : EIATTR_SW_WAR
	.align		4
.L_31:
        /*00a8*/ 	.byte	0x04, 0x36
        /*00aa*/ 	.short	(.L_33 - .L_32)
.L_32:
        /*00ac*/ 	.word	0x00000008
.L_33:


//--------------------- .nv.callgraph             --------------------------
	.section	.nv.callgraph,"",@"SHT_CUDA_CALLGRAPH"
	.align	4
	.sectionentsize	8
	.align		4
        /*0000*/ 	.word	0x00000000
	.align		4
        /*0004*/ 	.word	0xffffffff
	.align		4
        /*0008*/ 	.word	0x00000000
	.align		4
        /*000c*/ 	.word	0xfffffffe
	.align		4
        /*0010*/ 	.word	0x00000000
	.align		4
        /*0014*/ 	.word	0xfffffffd
	.align		4
        /*0018*/ 	.word	0x00000000
	.align		4
        /*001c*/ 	.word	0xfffffffc


//--------------------- .nv.constant4             --------------------------
	.section	.nv.constant4,"a",@progbits
	.align	8
	.align		8
.nv.constant4:
        /*0000*/ 	.dword	_$_str
	.align		8
        /*0008*/ 	.dword	_$_str_$_2


//--------------------- .text.triton_poi_fused__native_batch_norm_legit_no_training_leaky_relu_17 --------------------------
	.section	.text.triton_poi_fused__native_batch_norm_legit_no_training_leaky_relu_17,"ax",@progbits
	.align	128
        .global         triton_poi_fused__native_batch_norm_legit_no_training_leaky_relu_17
        .type           triton_poi_fused__native_batch_norm_legit_no_training_leaky_relu_17,@function
        .size           triton_poi_fused__native_batch_norm_legit_no_training_leaky_relu_17,(.L_x_1 - triton_poi_fused__native_batch_norm_legit_no_training_leaky_relu_17)
        .other          triton_poi_fused__native_batch_norm_legit_no_training_leaky_relu_17,@"STO_CUDA_ENTRY STV_DEFAULT"
triton_poi_fused__native_batch_norm_legit_no_training_leaky_relu_17:
.text.triton_poi_fused__native_batch_norm_legit_no_training_leaky_relu_17:
[----:B------:R-:W-:Y:S01]  /*0000*/  LDC R1, c[0x0][0x28] ;  /* 0x00000a00ff017b82 */ /* 0x000fe20000000800 */
[----:B------:R-:W1:Y:S07]  /*0010*/  S2R R0, SR_TID.X ;  /* 0x0000000000007919 */ /* 0x000e6e0000002100 */
[----:B------:R-:W2:Y:S01]  /*0020*/  LDC.64 R2, c[0x0][0x228] ;  /* 0x00008a00ff027b82 */ /* 0x000ea20000000a00 */
[----:B------:R-:W-:Y:S01]  /*0030*/  ULDC.64 UR4, c[0x0][0x208] ;  /* 0x0000820000047ab9 */ /* 0x000fe20000000a00 */
[----:B------:R-:W3:Y:S06]  /*0040*/  S2R R7, SR_CTAID.X ;  /* 0x0000000000077919 */ /* 0x000eec0000002500 */
[----:B------:R-:W4:Y:S08]  /*0050*/  LDC.64 R8, c[0x0][0x230] ;  /* 0x00008c00ff087b82 */ /* 0x000f300000000a00 */
[----:B------:R-:W5:Y:S01]  /*0060*/  LDC.64 R10, c[0x0][0x238] ;  /* 0x00008e00ff0a7b82 */ /* 0x000f620000000a00 */
[----:B-1----:R-:W-:-:S02]  /*0070*/  SHF.L.U32 R0, R0, 0x1, RZ ;  /* 0x0000000100007819 */ /* 0x002fc400000006ff */
[----:B---3--:R-:W-:Y:S02]  /*0080*/  SHF.R.S32.HI R5, RZ, 0x17, R7 ;  /* 0x00000017ff057819 */ /* 0x008fe40000011407 */
[----:B------:R-:W-:Y:S02]  /*0090*/  LOP3.LUT R0, R0, 0xfe, RZ, 0xc0, !PT ;  /* 0x000000fe00007812 */ /* 0x000fe400078ec0ff */
[----:B------:R-:W-:Y:S02]  /*00a0*/  SGXT R5, R5, 0x1 ;  /* 0x000000010505781a */ /* 0x000fe40000000200 */
[----:B------:R-:W-:Y:S02]  /*00b0*/  LEA R0, R7, R0, 0x8 ;  /* 0x0000000007007211 */ /* 0x000fe400078e40ff */
[----:B------:R-:W1:Y:S02]  /*00c0*/  LDC.64 R6, c[0x0][0x220] ;  /* 0x00008800ff067b82 */ /* 0x000e640000000a00 */
[----:B------:R-:W-:-:S04]  /*00d0*/  LEA.HI R5, R5, R0, RZ, 0x9 ;  /* 0x0000000005057211 */ /* 0x000fc800078f48ff */
[----:B------:R-:W-:-:S04]  /*00e0*/  LOP3.LUT R5, R5, 0xfffffe00, RZ, 0xc0, !PT ;  /* 0xfffffe0005057812 */ /* 0x000fc800078ec0ff */
[----:B------:R-:W-:Y:S02]  /*00f0*/  IADD3 R13, R0, -R5, RZ ;  /* 0x80000005000d7210 */ /* 0x000fe40007ffe0ff */
[----:B------:R-:W3:Y:S03]  /*0100*/  LDC.64 R4, c[0x0][0x218] ;  /* 0x00008600ff047b82 */ /* 0x000ee60000000a00 */
[----:B--2---:R-:W-:-:S06]  /*0110*/  IMAD.WIDE R2, R13, 0x4, R2 ;  /* 0x000000040d027825 */ /* 0x004fcc00078e0202 */
[----:B------:R-:W2:Y:S01]  /*0120*/  LDG.E.EL.64 R2, desc[UR4][R2.64] ;  /* 0x0000000402027981 */ /* 0x000ea2000c2e1b00 */
[----:B-1----:R-:W-:-:S06]  /*0130*/  IMAD.WIDE R6, R13, 0x4, R6 ;  /* 0x000000040d067825 */ /* 0x002fcc00078e0206 */
[----:B------:R-:W2:Y:S01]  /*0140*/  LDG.E.EL.64 R6, desc[UR4][R6.64] ;  /* 0x0000000406067981 */ /* 0x000ea2000c2e1b00 */
[----:B---3--:R-:W-:-:S06]  /*0150*/  IMAD.WIDE R4, R0, 0x4, R4 ;  /* 0x0000000400047825 */ /* 0x008fcc00078e0204 */
[----:B------:R-:W3:Y:S01]  /*0160*/  LDG.E.64 R4, desc[UR4][R4.64] ;  /* 0x0000000404047981 */ /* 0x000ee2000c1e1b00 */
[----:B----4-:R-:W-:-:S04]  /*0170*/  IMAD.WIDE R8, R13, 0x4, R8 ;  /* 0x000000040d087825 */ /* 0x010fc800078e0208 */
[----:B-----5:R-:W-:Y:S02]  /*0180*/  IMAD.WIDE R10, R13, 0x4, R10 ;  /* 0x000000040d0a7825 */ /* 0x020fe400078e020a */
[----:B------:R-:W4:Y:S04]  /*0190*/  LDG.E.EL.64 R8, desc[UR4][R8.64] ;  /* 0x0000000408087981 */ /* 0x000f28000c2e1b00 */
[----:B------:R-:W4:Y:S01]  /*01a0*/  LDG.E.EL.64 R10, desc[UR4][R10.64] ;  /* 0x000000040a0a7981 */ /* 0x000f22000c2e1b00 */
[----:B--2---:R-:W-:Y:S01]  /*01b0*/  FADD R2, R2, 9.9999997473787516356e-06 ;  /* 0x3727c5ac02027421 */ /* 0x004fe20000000000 */
[----:B------:R-:W-:-:S03]  /*01c0*/  FADD R3, R3, 9.9999997473787516356e-06 ;  /* 0x3727c5ac03037421 */ /* 0x000fc60000000000 */
[----:B------:R-:W1:Y:S08]  /*01d0*/  MUFU.SQRT R12, R2 ;  /* 0x00000002000c7308 */ /* 0x000e700000002000 */
[----:B------:R-:W2:Y:S01]  /*01e0*/  MUFU.SQRT R13, R3 ;  /* 0x00000003000d7308 */ /* 0x000ea20000002000 */
[C---:B-1----:R-:W-:Y:S02]  /*01f0*/  FSETP.GT.AND P0, PT, R12.reuse, 8.50705917302346158658e+37, PT ;  /* 0x7e8000000c00780b */ /* 0x042fe40003f04000 */
[----:B------:R-:W-:-:S02]  /*0200*/  FSETP.GEU.AND P2, PT, R12, 1.175494350822287508e-38, PT ;  /* 0x008000000c00780b */ /* 0x000fc40003f4e000 */
[C---:B--2---:R-:W-:Y:S02]  /*0210*/  FSETP.GT.AND P1, PT, R13.reuse, 8.50705917302346158658e+37, PT ;  /* 0x7e8000000d00780b */ /* 0x044fe40003f24000 */
[----:B------:R-:W-:-:S07]  /*0220*/  FSETP.GEU.AND P3, PT, R13, 1.175494350822287508e-38, PT ;  /* 0x008000000d00780b */ /* 0x000fce0003f6e000 */
[----:B------:R-:W-:Y:S01]  /*0230*/  @P0 FMUL R12, R12, 0.25 ;  /* 0x3e8000000c0c0820 */ /* 0x000fe20000400000 */
[----:B------:R-:W-:-:S03]  /*0240*/  HFMA2.MMA R2, -RZ, RZ, 1.625, 0 ;  /* 0x3e800000ff027435 */ /* 0x000fc600000001ff */
[----:B------:R-:W-:Y:S01]  /*0250*/  @!P2 FMUL R12, R12, 16777216 ;  /* 0x4b8000000c0ca820 */ /* 0x000fe20000400000 */
[----:B------:R-:W-:-:S04]  /*0260*/  @P1 FMUL R13, R13, 0.25 ;  /* 0x3e8000000d0d1820 */ /* 0x000fc80000400000 */
[----:B------:R-:W-:Y:S01]  /*0270*/  @!P3 FMUL R13, R13, 16777216 ;  /* 0x4b8000000d0db820 */ /* 0x000fe20000400000 */
[----:B------:R-:W1:Y:S01]  /*0280*/  MUFU.RCP R12, R12 ;  /* 0x0000000c000c7308 */ /* 0x000e620000001000 */
[----:B------:R-:W-:-:S07]  /*0290*/  FSEL R3, R2, 1, P0 ;  /* 0x3f80000002037808 */ /* 0x000fce0000000000 */
[----:B------:R-:W2:Y:S01]  /*02a0*/  MUFU.RCP R13, R13 ;  /* 0x0000000d000d7308 */ /* 0x000ea20000001000 */
[----:B------:R-:W-:Y:S01]  /*02b0*/  FSEL R2, R2, 1, P1 ;  /* 0x3f80000002027808 */ /* 0x000fe20000800000 */
[----:B------:R-:W-:Y:S01]  /*02c0*/  @!P2 FMUL R3, R3, 16777216 ;  /* 0x4b8000000303a820 */ /* 0x000fe20000400000 */
[----:B---3--:R-:W-:-:S03]  /*02d0*/  FADD R5, R5, -R7 ;  /* 0x8000000705057221 */ /* 0x008fc60000000000 */
[----:B------:R-:W-:Y:S01]  /*02e0*/  @!P3 FMUL R2, R2, 16777216 ;  /* 0x4b8000000202b820 */ /* 0x000fe20000400000 */
[----:B------:R-:W-:Y:S01]  /*02f0*/  FADD R4, R4, -R6 ;  /* 0x8000000604047221 */ /* 0x000fe20000000000 */
[----:B-1----:R-:W-:Y:S02]  /*0300*/  FMUL R7, R12, R3 ;  /* 0x000000030c077220 */ /* 0x002fe40000400000 */
[----:B--2---:R-:W-:Y:S02]  /*0310*/  FMUL R6, R13, R2 ;  /* 0x000000020d067220 */ /* 0x004fe40000400000 */
[----:B------:R-:W1:Y:S01]  /*0320*/  LDC.64 R2, c[0x0][0x210] ;  /* 0x00008400ff027b82 */ /* 0x000e620000000a00 */
[----:B------:R-:W-:Y:S01]  /*0330*/  FMUL R7, R4, R7 ;  /* 0x0000000704077220 */ /* 0x000fe20000400000 */
[----:B------:R-:W-:-:S03]  /*0340*/  FMUL R6, R5, R6 ;  /* 0x0000000605067220 */ /* 0x000fc60000400000 */
[----:B----4-:R-:W-:Y:S01]  /*0350*/  FFMA R8, R8, R7, R10 ;  /* 0x0000000708087223 */ /* 0x010fe2000000000a */
[----:B------:R-:W-:-:S04]  /*0360*/  FFMA R9, R9, R6, R11 ;  /* 0x0000000609097223 */ /* 0x000fc8000000000b */
[----:B------:R-:W-:Y:S02]  /*0370*/  FSETP.GT.AND P0, PT, R8, RZ, PT ;  /* 0x000000ff0800720b */ /* 0x000fe40003f04000 */
[----:B------:R-:W-:-:S11]  /*0380*/  FSETP.GT.AND P1, PT, R9, RZ, PT ;  /* 0x000000ff0900720b */ /* 0x000fd60003f24000 */
[----:B------:R-:W-:Y:S01]  /*0390*/  @!P0 FMUL R8, R8, 0.20000000298023223877 ;  /* 0x3e4ccccd08088820 */ /* 0x000fe20000400000 */
[----:B-1----:R-:W-:-:S04]  /*03a0*/  IMAD.WIDE R2, R0, 0x4, R2 ;  /* 0x0000000400027825 */ /* 0x002fc800078e0202 */
[----:B------:R-:W-:-:S05]  /*03b0*/  @!P1 FMUL R9, R9, 0.20000000298023223877 ;  /* 0x3e4ccccd09099820 */ /* 0x000fca0000400000 */
[----:B------:R-:W-:Y:S01]  /*03c0*/  STG.E.64 desc[UR4][R2.64], R8 ;  /* 0x0000000802007986 */ /* 0x000fe2000c101b04 */
[----:B------:R-:W-:Y:S05]  /*03d0*/  EXIT ;  /* 0x000000000000794d */ /* 0x000fea0003800000 */
.L_x_0:
[----:B------:R-:W-:-:S00]  /*03e0*/  BRA `(.L_x_0) ;  /* 0xfffffffc00fc7947 */ /* 0x000fc0000383ffff */
[----:B------:R-:W-:-:S00]  /*03f0*/  NOP ;  /* 0x0000000000007918 */ /* 0x000fc00000000000 */
        /* <DEDUP_REMOVED lines=8> */
.L_x_1:


//--------------------- .nv.global.init           --------------------------
	.section	.nv.global.init,"aw",@progbits
.nv.global.init:
	.type		_$_str,@object
	.size		_$_str,(_$_str_$_2 - _$_str)
_$_str:
        /*0000*/ 	.byte	0x5f, 0x5f, 0x43, 0x55, 0x44, 0x41, 0x5f, 0x46, 0x54, 0x5a, 0x00
	.type		_$_str_$_2,@object
	.size		_$_str_$_2,(.L_1 - _$_str_$_2)
_$_str_$_2:
        /*000b*/ 	.byte	0x5f, 0x5f, 0x43, 0x55, 0x44, 0x41, 0x5f, 0x50, 0x52, 0x45, 0x43, 0x5f, 0x53, 0x51, 0x52, 0x54
        /*001b*/ 	.byte	0x00
.L_1:


//--------------------- .nv.constant0.triton_poi_fused__native_batch_norm_legit_no_training_leaky_relu_17 --------------------------
	.section	.nv.constant0.triton_poi_fused__native_batch_norm_legit_no_training_leaky_relu_17,"a",@progbits
	.sectionflags	@""
	.align	4
.nv.constant0.triton_poi_fused__native_batch_norm_legit_no_training_leaky_relu_17:
	.zero		580
